//
// Generated by NVIDIA NVVM Compiler
//
// Compiler Build ID: CL-36424714
// Cuda compilation tools, release 13.0, V13.0.88
// Based on NVVM 20.0.0
//

.version 9.0
.target sm_100
.address_size 64

	// .globl	_Z14picture_kernelPfS_ii

.visible .entry _Z14picture_kernelPfS_ii(
	.param .u64 .ptr .align 1 _Z14picture_kernelPfS_ii_param_0,
	.param .u64 .ptr .align 1 _Z14picture_kernelPfS_ii_param_1,
	.param .u32 _Z14picture_kernelPfS_ii_param_2,
	.param .u32 _Z14picture_kernelPfS_ii_param_3
)
{
	.reg .pred 	%p<4>;
	.reg .b16 	%rs<7>;
	.reg .b32 	%r<18>;
	.reg .b32 	%f<9>;
	.reg .b64 	%rd<9>;
	.reg .b64 	%fd<6>;

	ld.param.u64 	%rd1, [_Z14picture_kernelPfS_ii_param_0];
	ld.param.u64 	%rd2, [_Z14picture_kernelPfS_ii_param_1];
	ld.param.u32 	%r3, [_Z14picture_kernelPfS_ii_param_2];
	ld.param.u32 	%r4, [_Z14picture_kernelPfS_ii_param_3];
	mov.u32 	%r6, %tid.x;
	mov.u32 	%r7, %ctaid.x;
	mov.u32 	%r8, %ntid.x;
	mad.lo.s32 	%r1, %r7, %r8, %r6;
	mov.u32 	%r9, %tid.y;
	mov.u32 	%r10, %ctaid.y;
	mov.u32 	%r11, %ntid.y;
	mad.lo.s32 	%r12, %r10, %r11, %r9;
	setp.ge.s32 	%p1, %r1, %r3;
	setp.ge.s32 	%p2, %r12, %r4;
	or.pred  	%p3, %p1, %p2;
	@%p3 bra 	$L__BB0_2;
	cvta.to.global.u64 	%rd3, %rd2;
	cvta.to.global.u64 	%rd4, %rd1;
	mad.lo.s32 	%r13, %r3, %r12, %r1;
	mul.lo.s32 	%r14, %r13, 3;
	mul.wide.s32 	%rd5, %r14, 4;
	add.s64 	%rd6, %rd3, %rd5;
	ld.global.f32 	%f1, [%rd6];
	cvt.rzi.u32.f32 	%r15, %f1;
	cvt.u16.u32 	%rs1, %r15;
	and.b16  	%rs2, %rs1, 255;
	ld.global.f32 	%f2, [%rd6+4];
	cvt.rzi.u32.f32 	%r16, %f2;
	cvt.u16.u32 	%rs3, %r16;
	and.b16  	%rs4, %rs3, 255;
	ld.global.f32 	%f3, [%rd6+8];
	cvt.rzi.u32.f32 	%r17, %f3;
	cvt.u16.u32 	%rs5, %r17;
	and.b16  	%rs6, %rs5, 255;
	cvt.rn.f64.u16 	%fd1, %rs2;
	cvt.rn.f32.u16 	%f4, %rs4;
	mul.f32 	%f5, %f4, 0f3F35C28F;
	cvt.f64.f32 	%fd2, %f5;
	fma.rn.f64 	%fd3, %fd1, 0d3FCAE147AE147AE1, %fd2;
	cvt.rn.f32.u16 	%f6, %rs6;
	mul.f32 	%f7, %f6, 0f3D8F5C29;
	cvt.f64.f32 	%fd4, %f7;
	add.f64 	%fd5, %fd3, %fd4;
	cvt.rn.f32.f64 	%f8, %fd5;
	mul.wide.s32 	%rd7, %r13, 4;
	add.s64 	%rd8, %rd4, %rd7;
	st.global.f32 	[%rd8], %f8;
$L__BB0_2:
	ret;

}


// ===== COMPILED SASS (sm_100) =====

	.target	sm_100

	.elftype	@"ET_EXEC"


//--------------------- .note.nv.tkinfo           --------------------------
	.section	.note.nv.tkinfo,"",@"SHT_NOTE"
	.sectionflags	@"SHF_NOTE_NV_TKINFO"
	.tkinfo
        /*0018*/ 	.word	0x00000002
        /*0030*/ 	.string	""
        /*0030*/ 	.string	"ptxas"
        /*0030*/ 	.string	"Cuda compilation tools, release 13.0, V13.0.88"
        /*0030*/ 	.string	"Build cuda_13.0.r13.0/compiler.36424714_0"
        /*0030*/ 	.string	"-arch sm_100 -m 64 "



//--------------------- .note.nv.cuinfo           --------------------------
	.section	.note.nv.cuinfo,"",@"SHT_NOTE"
	.sectionflags	@"SHF_NOTE_NV_CUINFO"
        /*0018*/ 	.short	0x0002
        /*001a*/ 	.short	0x0064
        /*001c*/ 	.short	0x0082
	.zero		2


//--------------------- .nv.info                  --------------------------
	.section	.nv.info,"",@"SHT_CUDA_INFO"
	.align	4


	//----- nvinfo : EIATTR_REGCOUNT
	.align		4
        /*0000*/ 	.byte	0x04, 0x2f
        /*0002*/ 	.short	(.L_1 - .L_0)
	.align		4
.L_0:
        /*0004*/ 	.word	index@(_Z14picture_kernelPfS_ii)
        /*0008*/ 	.word	0x00000010


	//----- nvinfo : EIATTR_FRAME_SIZE
	.align		4
.L_1:
        /*000c*/ 	.byte	0x04, 0x11
        /*000e*/ 	.short	(.L_3 - .L_2)
	.align		4
.L_2:
        /*0010*/ 	.word	index@(_Z14picture_kernelPfS_ii)
        /*0014*/ 	.word	0x00000000


	//----- nvinfo : EIATTR_MIN_STACK_SIZE
	.align		4
.L_3:
        /*0018*/ 	.byte	0x04, 0x12
        /*001a*/ 	.short	(.L_5 - .L_4)
	.align		4
.L_4:
        /*001c*/ 	.word	index@(_Z14picture_kernelPfS_ii)
        /*0020*/ 	.word	0x00000000
.L_5:


//--------------------- .nv.compat                --------------------------
	.section	.nv.compat,"",@"SHT_CUDA_COMPAT_INFO"
	.align	4
        /*0000*/ 	.byte	0x02, 0x09, 0x00, 0x00, 0x02, 0x02, 0x01, 0x00, 0x02, 0x05, 0x05, 0x00, 0x03, 0x07, 0x01, 0x01
        /*0010*/ 	.byte	0x02, 0x03, 0x00, 0x00, 0x02, 0x06, 0x01, 0x00, 0x04, 0x0b, 0x08, 0x00, 0x01, 0x00, 0x00, 0x00
        /*0020*/ 	.byte	0x00, 0x00, 0x00, 0x00


//--------------------- .nv.info._Z14picture_kernelPfS_ii --------------------------
	.section	.nv.info._Z14picture_kernelPfS_ii,"",@"SHT_CUDA_INFO"
	.sectionflags	@""
	.align	4


	//----- nvinfo : EIATTR_CUDA_API_VERSION
	.align		4
        /*0000*/ 	.byte	0x04, 0x37
        /*0002*/ 	.short	(.L_7 - .L_6)
.L_6:
        /*0004*/ 	.word	0x00000082


	//----- nvinfo : EIATTR_KPARAM_INFO
	.align		4
.L_7:
        /*0008*/ 	.byte	0x04, 0x17
        /*000a*/ 	.short	(.L_9 - .L_8)
.L_8:
        /*000c*/ 	.word	0x00000000
        /*0010*/ 	.short	0x0003
        /*0012*/ 	.short	0x0014
        /*0014*/ 	.byte	0x00, 0xf0, 0x11, 0x00


	//----- nvinfo : EIATTR_KPARAM_INFO
	.align		4
.L_9:
        /*0018*/ 	.byte	0x04, 0x17
        /*001a*/ 	.short	(.L_11 - .L_10)
.L_10:
        /*001c*/ 	.word	0x00000000
        /*0020*/ 	.short	0x0002
        /*0022*/ 	.short	0x0010
        /*0024*/ 	.byte	0x00, 0xf0, 0x11, 0x00


	//----- nvinfo : EIATTR_KPARAM_INFO
	.align		4
.L_11:
        /*0028*/ 	.byte	0x04, 0x17
        /*002a*/ 	.short	(.L_13 - .L_12)
.L_12:
        /*002c*/ 	.word	0x00000000
        /*0030*/ 	.short	0x0001
        /*0032*/ 	.short	0x0008
        /*0034*/ 	.byte	0x00, 0xf5, 0x21, 0x00


	//----- nvinfo : EIATTR_KPARAM_INFO
	.align		4
.L_13:
        /*0038*/ 	.byte	0x04, 0x17
        /*003a*/ 	.short	(.L_15 - .L_14)
.L_14:
        /*003c*/ 	.word	0x00000000
        /*0040*/ 	.short	0x0000
        /*0042*/ 	.short	0x0000
        /*0044*/ 	.byte	0x00, 0xf5, 0x21, 0x00


	//----- nvinfo : EIATTR_SPARSE_MMA_MASK
	.align		4
.L_15:
        /*0048*/ 	.byte	0x03, 0x50
        /*004a*/ 	.short	0x0000


	//----- nvinfo : EIATTR_MAXREG_COUNT
	.align		4
        /*004c*/ 	.byte	0x03, 0x1b
        /*004e*/ 	.short	0x00ff


	//----- nvinfo : EIATTR_MERCURY_ISA_VERSION
	.align		4
        /*0050*/ 	.byte	0x03, 0x5f
        /*0052*/ 	.short	0x0101


	//----- nvinfo : EIATTR_VRC_CTA_INIT_COUNT
	.align		4
        /*0054*/ 	.byte	0x02, 0x4a
	.zero		1
	.zero		1


	//----- nvinfo : EIATTR_EXIT_INSTR_OFFSETS
	.align		4
        /*0058*/ 	.byte	0x04, 0x1c
        /*005a*/ 	.short	(.L_17 - .L_16)


	//   ....[0]....
.L_16:
        /*005c*/ 	.word	0x000000c0


	//   ....[1]....
        /*0060*/ 	.word	0x000002a0


	//----- nvinfo : EIATTR_CBANK_PARAM_SIZE
	.align		4
.L_17:
        /*0064*/ 	.byte	0x03, 0x19
        /*0066*/ 	.short	0x0018


	//----- nvinfo : EIATTR_PARAM_CBANK
	.align		4
        /*0068*/ 	.byte	0x04, 0x0a
        /*006a*/ 	.short	(.L_19 - .L_18)
	.align		4
.L_18:
        /*006c*/ 	.word	index@(.nv.constant0._Z14picture_kernelPfS_ii)
        /*0070*/ 	.short	0x0380
        /*0072*/ 	.short	0x0018


	//----- nvinfo : EIATTR_SW_WAR
	.align		4
.L_19:
        /*0074*/ 	.byte	0x04, 0x36
        /*0076*/ 	.short	(.L_21 - .L_20)
.L_20:
        /*0078*/ 	.word	0x00000008
.L_21:


//--------------------- .nv.callgraph             --------------------------
	.section	.nv.callgraph,"",@"SHT_CUDA_CALLGRAPH"
	.align	4
	.sectionentsize	8
	.align		4
        /*0000*/ 	.word	0x00000000
	.align		4
        /*0004*/ 	.word	0xffffffff
	.align		4
        /*0008*/ 	.word	0x00000000
	.align		4
        /*000c*/ 	.word	0xfffffffe
	.align		4
        /*0010*/ 	.word	0x00000000
	.align		4
        /*0014*/ 	.word	0xfffffffd
	.align		4
        /*0018*/ 	.word	0x00000000
	.align		4
        /*001c*/ 	.word	0xfffffffc


//--------------------- .text._Z14picture_kernelPfS_ii --------------------------
	.section	.text._Z14picture_kernelPfS_ii,"ax",@progbits
	.align	128
        .global         _Z14picture_kernelPfS_ii
        .type           _Z14picture_kernelPfS_ii,@function
        .size           _Z14picture_kernelPfS_ii,(.L_x_1 - _Z14picture_kernelPfS_ii)
        .other          _Z14picture_kernelPfS_ii,@"STO_CUDA_ENTRY STV_DEFAULT"
_Z14picture_kernelPfS_ii:
.text._Z14picture_kernelPfS_ii:
[----:B------:R-:W-:Y:S01]  /*0000*/  LDC R1, c[0x0][0x37c] ;  /* 0x0000df00ff017b82 */ /* 0x000fe20000000800 */
[----:B------:R-:W0:Y:S07]  /*0010*/  S2R R5, SR_TID.Y ;  /* 0x0000000000057919 */ /* 0x000e2e0000002200 */
[----:B------:R-:W1:Y:S01]  /*0020*/  LDC R3, c[0x0][0x360] ;  /* 0x0000d800ff037b82 */ /* 0x000e620000000800 */
[----:B------:R-:W2:Y:S01]  /*0030*/  LDCU.64 UR6, c[0x0][0x390] ;  /* 0x00007200ff0677ac */ /* 0x000ea20008000a00 */
[----:B------:R-:W1:Y:S06]  /*0040*/  S2R R0, SR_TID.X ;  /* 0x0000000000007919 */ /* 0x000e6c0000002100 */
[----:B------:R-:W0:Y:S08]  /*0050*/  S2UR UR5, SR_CTAID.Y ;  /* 0x00000000000579c3 */ /* 0x000e300000002600 */
[----:B------:R-:W0:Y:S08]  /*0060*/  LDC R2, c[0x0][0x364] ;  /* 0x0000d900ff027b82 */ /* 0x000e300000000800 */
[----:B------:R-:W1:Y:S01]  /*0070*/  S2UR UR4, SR_CTAID.X ;  /* 0x00000000000479c3 */ /* 0x000e620000002500 */
[----:B0-----:R-:W-:-:S05]  /*0080*/  IMAD R5, R2, UR5, R5 ;  /* 0x0000000502057c24 */ /* 0x001fca000f8e0205 */
[----:B--2---:R-:W-:Y:S01]  /*0090*/  ISETP.GE.AND P0, PT, R5, UR7, PT ;  /* 0x0000000705007c0c */ /* 0x004fe2000bf06270 */
[----:B-1----:R-:W-:-:S05]  /*00a0*/  IMAD R0, R3, UR4, R0 ;  /* 0x0000000403007c24 */ /* 0x002fca000f8e0200 */
[----:B------:R-:W-:-:S13]  /*00b0*/  ISETP.GE.OR P0, PT, R0, UR6, P0 ;  /* 0x0000000600007c0c */ /* 0x000fda0008706670 */
[----:B------:R-:W-:Y:S05]  /*00c0*/  @P0 EXIT ;  /* 0x000000000000094d */ /* 0x000fea0003800000 */
[----:B------:R-:W0:Y:S01]  /*00d0*/  LDC.64 R2, c[0x0][0x388] ;  /* 0x0000e200ff027b82 */ /* 0x000e220000000a00 */
[----:B------:R-:W1:Y:S01]  /*00e0*/  LDCU.64 UR4, c[0x0][0x358] ;  /* 0x00006b00ff0477ac */ /* 0x000e620008000a00 */
[----:B------:R-:W-:-:S05]  /*00f0*/  IMAD R0, R5, UR6, R0 ;  /* 0x0000000605007c24 */ /* 0x000fca000f8e0200 */
[----:B------:R-:W-:-:S05]  /*0100*/  LEA R5, R0, R0, 0x1 ;  /* 0x0000000000057211 */ /* 0x000fca00078e08ff */
[----:B0-----:R-:W-:-:S05]  /*0110*/  IMAD.WIDE R2, R5, 0x4, R2 ;  /* 0x0000000405027825 */ /* 0x001fca00078e0202 */
[----:B-1----:R-:W2:Y:S04]  /*0120*/  LDG.E R6, desc[UR4][R2.64+0x4] ;  /* 0x0000040402067981 */ /* 0x002ea8000c1e1900 */
[----:B------:R-:W3:Y:S04]  /*0130*/  LDG.E R7, desc[UR4][R2.64+0x8] ;  /* 0x0000080402077981 */ /* 0x000ee8000c1e1900 */
[----:B------:R-:W4:Y:S01]  /*0140*/  LDG.E R8, desc[UR4][R2.64] ;  /* 0x0000000402087981 */ /* 0x000f22000c1e1900 */
[----:B------:R-:W-:Y:S01]  /*0150*/  UMOV UR8, 0xae147ae1 ;  /* 0xae147ae100087882 */ /* 0x000fe20000000000 */
[----:B------:R-:W-:Y:S01]  /*0160*/  UMOV UR9, 0x3fcae147 ;  /* 0x3fcae14700097882 */ /* 0x000fe20000000000 */
[----:B--2---:R-:W0:Y:S08]  /*0170*/  F2I.U32.TRUNC.NTZ R6, R6 ;  /* 0x0000000600067305 */ /* 0x004e30000020f000 */
[----:B---3--:R-:W1:Y:S01]  /*0180*/  F2I.U32.TRUNC.NTZ R7, R7 ;  /* 0x0000000700077305 */ /* 0x008e62000020f000 */
[----:B0-----:R-:W-:-:S07]  /*0190*/  LOP3.LUT R11, R6, 0xff, RZ, 0xc0, !PT ;  /* 0x000000ff060b7812 */ /* 0x001fce00078ec0ff */
[----:B----4-:R-:W0:Y:S01]  /*01a0*/  F2I.U32.TRUNC.NTZ R8, R8 ;  /* 0x0000000800087305 */ /* 0x010e22000020f000 */
[----:B-1----:R-:W-:-:S07]  /*01b0*/  LOP3.LUT R12, R7, 0xff, RZ, 0xc0, !PT ;  /* 0x000000ff070c7812 */ /* 0x002fce00078ec0ff */
[----:B------:R-:W1:Y:S01]  /*01c0*/  I2F.U16 R11, R11 ;  /* 0x0000000b000b7306 */ /* 0x000e620000101000 */
[----:B0-----:R-:W-:-:S07]  /*01d0*/  LOP3.LUT R10, R8, 0xff, RZ, 0xc0, !PT ;  /* 0x000000ff080a7812 */ /* 0x001fce00078ec0ff */
[----:B------:R-:W0:Y:S01]  /*01e0*/  I2F.U16 R12, R12 ;  /* 0x0000000c000c7306 */ /* 0x000e220000101000 */
[----:B------:R-:W2:Y:S01]  /*01f0*/  LDC.64 R8, c[0x0][0x380] ;  /* 0x0000e000ff087b82 */ /* 0x000ea20000000a00 */
[----:B-1----:R-:W-:-:S06]  /*0200*/  FMUL R13, R11, 0.70999997854232788086 ;  /* 0x3f35c28f0b0d7820 */ /* 0x002fcc0000400000 */
[----:B------:R-:W-:Y:S01]  /*0210*/  I2F.F64.U16 R4, R10 ;  /* 0x0000000a00047312 */ /* 0x000fe20000101800 */
[----:B0-----:R-:W-:-:S07]  /*0220*/  FMUL R6, R12, 0.070000000298023223877 ;  /* 0x3d8f5c290c067820 */ /* 0x001fce0000400000 */
[----:B------:R-:W0:Y:S08]  /*0230*/  F2F.F64.F32 R2, R13 ;  /* 0x0000000d00027310 */ /* 0x000e300000201800 */
[----:B------:R-:W1:Y:S01]  /*0240*/  F2F.F64.F32 R6, R6 ;  /* 0x0000000600067310 */ /* 0x000e620000201800 */
[----:B0-----:R-:W-:Y:S01]  /*0250*/  DFMA R2, R4, UR8, R2 ;  /* 0x0000000804027c2b */ /* 0x001fe20008000002 */
[----:B--2---:R-:W-:-:S07]  /*0260*/  IMAD.WIDE R4, R0, 0x4, R8 ;  /* 0x0000000400047825 */ /* 0x004fce00078e0208 */
[----:B-1----:R-:W-:-:S10]  /*0270*/  DADD R2, R2, R6 ;  /* 0x0000000002027229 */ /* 0x002fd40000000006 */
[----:B------:R-:W0:Y:S02]  /*0280*/  F2F.F32.F64 R3, R2 ;  /* 0x0000000200037310 */ /* 0x000e240000301000 */
[----:B0-----:R-:W-:Y:S01]  /*0290*/  STG.E desc[UR4][R4.64], R3 ;  /* 0x0000000304007986 */ /* 0x001fe2000c101904 */
[----:B------:R-:W-:Y:S05]  /*02a0*/  EXIT ;  /* 0x000000000000794d */ /* 0x000fea0003800000 */
.L_x_0:
[----:B------:R-:W-:-:S00]  /*02b0*/  BRA `(.L_x_0) ;  /* 0xfffffffc00fc7947 */ /* 0x000fc0000383ffff */
[----:B------:R-:W-:-:S00]  /*02c0*/  NOP ;  /* 0x0000000000007918 */ /* 0x000fc00000000000 */
        /* <DEDUP_REMOVED lines=11> */
.L_x_1:


//--------------------- .nv.shared.reserved.0     --------------------------
	.section	.nv.shared.reserved.0,"aw",@nobits
	.weak		__nv_reservedSMEM_offset_0_alias
	.size		__nv_reservedSMEM_offset_0_alias, 0, 64
	.other		__nv_reservedSMEM_offset_0_alias,@"STO_CUDA_RESERVED_SHARED STV_DEFAULT"
__nv_reservedSMEM_offset_0_alias:
	.zero		0
	.zero		64


//--------------------- .nv.constant0._Z14picture_kernelPfS_ii --------------------------
	.section	.nv.constant0._Z14picture_kernelPfS_ii,"a",@progbits
	.sectionflags	@""
	.align	4
.nv.constant0._Z14picture_kernelPfS_ii:
	.zero		920


//--------------------- SYMBOLS --------------------------

	.type		.nv.reservedSmem.offset0,@object
	.size		.nv.reservedSmem.offset0,0x4
